	.headerflags	@"EF_CUDA_TEXMODE_UNIFIED EF_CUDA_64BIT_ADDRESS EF_CUDA_SM86 EF_CUDA_VIRTUAL_SM(EF_CUDA_SM86)"
	.elftype	@"ET_EXEC"


//--------------------- .nv.info                  --------------------------
	.section	.nv.info,"",@"SHT_CUDA_INFO"
	.align	4


	//----- nvinfo : EIATTR_REGCOUNT
	.align		4
        /*0000*/ 	.byte	0x04, 0x2f
        /*0002*/ 	.short	(.L_2 - .L_1)
	.align		4
.L_1:
        /*0004*/ 	.word	index@(triton_per_fused_add_mean_mul_pow_rsqrt_4)
        /*0008*/ 	.word	0x0000001c


	//----- nvinfo : EIATTR_FRAME_SIZE
	.align		4
.L_2:
        /*000c*/ 	.byte	0x04, 0x11
        /*000e*/ 	.short	(.L_4 - .L_3)
	.align		4
.L_3:
        /*0010*/ 	.word	index@(triton_per_fused_add_mean_mul_pow_rsqrt_4)
        /*0014*/ 	.word	0x00000000


	//----- nvinfo : EIATTR_MIN_STACK_SIZE
	.align		4
.L_4:
        /*0018*/ 	.byte	0x04, 0x12
        /*001a*/ 	.short	(.L_6 - .L_5)
	.align		4
.L_5:
        /*001c*/ 	.word	index@(triton_per_fused_add_mean_mul_pow_rsqrt_4)
        /*0020*/ 	.word	0x00000000
.L_6:


//--------------------- .nv.info.triton_per_fused_add_mean_mul_pow_rsqrt_4 --------------------------
	.section	.nv.info.triton_per_fused_add_mean_mul_pow_rsqrt_4,"",@"SHT_CUDA_INFO"
	.sectionflags	@""
	.align	4


	//----- nvinfo : EIATTR_CUDA_API_VERSION
	.align		4
        /*0000*/ 	.byte	0x04, 0x37
        /*0002*/ 	.short	(.L_8 - .L_7)
.L_7:
        /*0004*/ 	.word	0x00000080


	//----- nvinfo : EIATTR_SW2861232_WAR
	.align		4
.L_8:
        /*0008*/ 	.byte	0x01, 0x35
	.zero		2


	//----- nvinfo : EIATTR_PARAM_CBANK
	.align		4
        /*000c*/ 	.byte	0x04, 0x0a
        /*000e*/ 	.short	(.L_10 - .L_9)
	.align		4
.L_9:
        /*0010*/ 	.word	index@(.nv.constant0.triton_per_fused_add_mean_mul_pow_rsqrt_4)
        /*0014*/ 	.short	0x0160
        /*0016*/ 	.short	0x0038


	//----- nvinfo : EIATTR_CBANK_PARAM_SIZE
	.align		4
.L_10:
        /*0018*/ 	.byte	0x03, 0x19
        /*001a*/ 	.short	0x0038


	//----- nvinfo : EIATTR_KPARAM_INFO
	.align		4
        /*001c*/ 	.byte	0x04, 0x17
        /*001e*/ 	.short	(.L_12 - .L_11)
.L_11:
        /*0020*/ 	.word	0x00000000
        /*0024*/ 	.short	0x0007
        /*0026*/ 	.short	0x0030
        /*0028*/ 	.byte	0x00, 0xf4, 0x21, 0x00


	//----- nvinfo : EIATTR_KPARAM_INFO
	.align		4
.L_12:
        /*002c*/ 	.byte	0x04, 0x17
        /*002e*/ 	.short	(.L_14 - .L_13)
.L_13:
        /*0030*/ 	.word	0x00000000
        /*0034*/ 	.short	0x0006
        /*0036*/ 	.short	0x002c
        /*0038*/ 	.byte	0x00, 0xf0, 0x11, 0x00


	//----- nvinfo : EIATTR_KPARAM_INFO
	.align		4
.L_14:
        /*003c*/ 	.byte	0x04, 0x17
        /*003e*/ 	.short	(.L_16 - .L_15)
.L_15:
        /*0040*/ 	.word	0x00000000
        /*0044*/ 	.short	0x0005
        /*0046*/ 	.short	0x0028
        /*0048*/ 	.byte	0x00, 0xf0, 0x11, 0x00


	//----- nvinfo : EIATTR_KPARAM_INFO
	.align		4
.L_16:
        /*004c*/ 	.byte	0x04, 0x17
        /*004e*/ 	.short	(.L_18 - .L_17)
.L_17:
        /*0050*/ 	.word	0x00000000
        /*0054*/ 	.short	0x0004
        /*0056*/ 	.short	0x0020
        /*0058*/ 	.byte	0x00, 0xf4, 0x21, 0x00


	//----- nvinfo : EIATTR_KPARAM_INFO
	.align		4
.L_18:
        /*005c*/ 	.byte	0x04, 0x17
        /*005e*/ 	.short	(.L_20 - .L_19)
.L_19:
        /*0060*/ 	.word	0x00000000
        /*0064*/ 	.short	0x0003
        /*0066*/ 	.short	0x0018
        /*0068*/ 	.byte	0x00, 0xf4, 0x21, 0x00


	//----- nvinfo : EIATTR_KPARAM_INFO
	.align		4
.L_20:
        /*006c*/ 	.byte	0x04, 0x17
        /*006e*/ 	.short	(.L_22 - .L_21)
.L_21:
        /*0070*/ 	.word	0x00000000
        /*0074*/ 	.short	0x0002
        /*0076*/ 	.short	0x0010
        /*0078*/ 	.byte	0x00, 0xf4, 0x21, 0x00


	//----- nvinfo : EIATTR_KPARAM_INFO
	.align		4
.L_22:
        /*007c*/ 	.byte	0x04, 0x17
        /*007e*/ 	.short	(.L_24 - .L_23)
.L_23:
        /*0080*/ 	.word	0x00000000
        /*0084*/ 	.short	0x0001
        /*0086*/ 	.short	0x0008
        /*0088*/ 	.byte	0x00, 0xf4, 0x21, 0x00


	//----- nvinfo : EIATTR_KPARAM_INFO
	.align		4
.L_24:
        /*008c*/ 	.byte	0x04, 0x17
        /*008e*/ 	.short	(.L_26 - .L_25)
.L_25:
        /*0090*/ 	.word	0x00000000
        /*0094*/ 	.short	0x0000
        /*0096*/ 	.short	0x0000
        /*0098*/ 	.byte	0x00, 0xf4, 0x21, 0x00


	//----- nvinfo : EIATTR_MAXREG_COUNT
	.align		4
.L_26:
        /*009c*/ 	.byte	0x03, 0x1b
        /*009e*/ 	.short	0x00ff


	//----- nvinfo : EIATTR_COOP_GROUP_MASK_REGIDS
	.align		4
        /*00a0*/ 	.byte	0x04, 0x29
        /*00a2*/ 	.short	(.L_28 - .L_27)


	//   ....[0]....
.L_27:
        /*00a4*/ 	.word	0xffffffff


	//   ....[1]....
        /*00a8*/ 	.word	0xffffffff


	//   ....[2]....
        /*00ac*/ 	.word	0xffffffff


	//   ....[3]....
        /*00b0*/ 	.word	0xffffffff


	//   ....[4]....
        /*00b4*/ 	.word	0xffffffff


	//   ....[5]....
        /*00b8*/ 	.word	0xffffffff


	//   ....[6]....
        /*00bc*/ 	.word	0xffffffff


	//----- nvinfo : EIATTR_COOP_GROUP_INSTR_OFFSETS
	.align		4
.L_28:
        /*00c0*/ 	.byte	0x04, 0x28
        /*00c2*/ 	.short	(.L_30 - .L_29)


	//   ....[0]....
.L_29:
        /*00c4*/ 	.word	0x000002b0


	//   ....[1]....
        /*00c8*/ 	.word	0x000002f0


	//   ....[2]....
        /*00cc*/ 	.word	0x00000320


	//   ....[3]....
        /*00d0*/ 	.word	0x00000340


	//   ....[4]....
        /*00d4*/ 	.word	0x00000360


	//   ....[5]....
        /*00d8*/ 	.word	0x000003d0


	//   ....[6]....
        /*00dc*/ 	.word	0x000003f0


	//----- nvinfo : EIATTR_EXIT_INSTR_OFFSETS
	.align		4
.L_30:
        /*00e0*/ 	.byte	0x04, 0x1c
        /*00e2*/ 	.short	(.L_32 - .L_31)


	//   ....[0]....
.L_31:
        /*00e4*/ 	.word	0x00000500


	//   ....[1]....
        /*00e8*/ 	.word	0x00000520


	//----- nvinfo : EIATTR_REQNTID
	.align		4
.L_32:
        /*00ec*/ 	.byte	0x04, 0x10
        /*00ee*/ 	.short	(.L_34 - .L_33)
.L_33:
        /*00f0*/ 	.word	0x00000080
        /*00f4*/ 	.word	0x00000001
        /*00f8*/ 	.word	0x00000001
.L_34:


//--------------------- .nv.callgraph             --------------------------
	.section	.nv.callgraph,"",@"SHT_CUDA_CALLGRAPH"
	.align	4
	.sectionentsize	8
	.align		4
        /*0000*/ 	.word	0x00000000
	.align		4
        /*0004*/ 	.word	0xffffffff
	.align		4
        /*0008*/ 	.word	0x00000000
	.align		4
        /*000c*/ 	.word	0xfffffffe
	.align		4
        /*0010*/ 	.word	0x00000000
	.align		4
        /*0014*/ 	.word	0xfffffffd
	.align		4
        /*0018*/ 	.word	0x00000000
	.align		4
        /*001c*/ 	.word	0xfffffffc


//--------------------- .nv.rel.action            --------------------------
	.section	.nv.rel.action,"",@"SHT_CUDA_RELOCINFO"
	.align	8
	.sectionentsize	8
        /*0000*/ 	.byte	0x73, 0x00, 0x00, 0x00, 0x00, 0x00, 0x00, 0x00, 0x00, 0x00, 0x00, 0x11, 0x25, 0x00, 0x05, 0x36


//--------------------- .nv.constant4             --------------------------
	.section	.nv.constant4,"a",@progbits
	.align	8
	.align		8
.nv.constant4:
        /*0000*/ 	.dword	_$_str


//--------------------- .nv.constant0.triton_per_fused_add_mean_mul_pow_rsqrt_4 --------------------------
	.section	.nv.constant0.triton_per_fused_add_mean_mul_pow_rsqrt_4,"a",@progbits
	.sectionflags	@""
	.align	4
.nv.constant0.triton_per_fused_add_mean_mul_pow_rsqrt_4:
	.zero		408


//--------------------- .text.triton_per_fused_add_mean_mul_pow_rsqrt_4 --------------------------
	.section	.text.triton_per_fused_add_mean_mul_pow_rsqrt_4,"ax",@progbits
	.sectionflags	@"SHF_BARRIERS=1"
	.sectioninfo	@"SHI_REGISTERS=28"
	.align	128
        .global         triton_per_fused_add_mean_mul_pow_rsqrt_4
        .type           triton_per_fused_add_mean_mul_pow_rsqrt_4,@function
        .size           triton_per_fused_add_mean_mul_pow_rsqrt_4,(.L_x_1 - triton_per_fused_add_mean_mul_pow_rsqrt_4)
        .other          triton_per_fused_add_mean_mul_pow_rsqrt_4,@"STO_CUDA_ENTRY STV_DEFAULT"
triton_per_fused_add_mean_mul_pow_rsqrt_4:
.text.triton_per_fused_add_mean_mul_pow_rsqrt_4:
[----:B------:R-:W-:Y:S02]  /*0000*/  MOV R1, c[0x0][0x28] ;  /* 0x00000a0000017a02 */ /* 0x000fe40000000f00 */
[----:B------:R-:W0:Y:S01]  /*0010*/  S2R R0, SR_TID.X ;  /* 0x0000000000007919 */ /* 0x000e220000002100 */
[----:B------:R-:W-:Y:S01]  /*0020*/  MOV R3, 0x4 ;  /* 0x0000000400037802 */ /* 0x000fe20000000f00 */
[----:B------:R-:W-:Y:S01]  /*0030*/  CS2R R12, SRZ ;  /* 0x00000000000c7805 */ /* 0x000fe2000001ff00 */
[----:B------:R-:W-:Y:S01]  /*0040*/  CS2R R14, SRZ ;  /* 0x00000000000e7805 */ /* 0x000fe2000001ff00 */
[----:B------:R-:W1:Y:S01]  /*0050*/  S2R R5, SR_CTAID.X ;  /* 0x0000000000057919 */ /* 0x000e620000002500 */
[----:B------:R-:W-:Y:S01]  /*0060*/  CS2R R8, SRZ ;  /* 0x0000000000087805 */ /* 0x000fe2000001ff00 */
[----:B------:R-:W-:Y:S01]  /*0070*/  CS2R R10, SRZ ;  /* 0x00000000000a7805 */ /* 0x000fe2000001ff00 */
[----:B------:R-:W-:Y:S01]  /*0080*/  ULDC.64 UR4, c[0x0][0x118] ;  /* 0x0000460000047ab9 */ /* 0x000fe20000000a00 */
[----:B0-----:R-:W-:-:S04]  /*0090*/  SHF.L.U32 R18, R0, 0x2, RZ ;  /* 0x0000000200127819 */ /* 0x001fc800000006ff */
[----:B------:R-:W-:-:S04]  /*00a0*/  LOP3.LUT R18, R18, 0x1fc, RZ, 0xc0, !PT ;  /* 0x000001fc12127812 */ /* 0x000fc800078ec0ff */
[----:B------:R-:W-:Y:S01]  /*00b0*/  ISETP.GE.U32.AND P0, PT, R18, 0x180, PT ;  /* 0x000001801200780c */ /* 0x000fe20003f06070 */
[----:B-1----:R-:W-:Y:S01]  /*00c0*/  IMAD R16, R5, 0x180, R18 ;  /* 0x0000018005107824 */ /* 0x002fe200078e0212 */
[----:B------:R-:W-:-:S03]  /*00d0*/  CS2R R6, SRZ ;  /* 0x0000000000067805 */ /* 0x000fc6000001ff00 */
[----:B------:R-:W-:Y:S01]  /*00e0*/  IMAD.WIDE R20, R16, R3, c[0x0][0x160] ;  /* 0x0000580010147625 */ /* 0x000fe200078e0203 */
[----:B------:R-:W-:-:S03]  /*00f0*/  CS2R R4, SRZ ;  /* 0x0000000000047805 */ /* 0x000fc6000001ff00 */
[----:B------:R-:W-:-:S04]  /*0100*/  IMAD.WIDE R22, R16, R3, c[0x0][0x168] ;  /* 0x00005a0010167625 */ /* 0x000fc800078e0203 */
[-C--:B------:R-:W-:Y:S01]  /*0110*/  IMAD.WIDE R24, R16, R3.reuse, c[0x0][0x170] ;  /* 0x00005c0010187625 */ /* 0x080fe200078e0203 */
[----:B------:R-:W2:Y:S04]  /*0120*/  @!P0 LDG.E.128 R12, [R20.64] ;  /* 0x00000004140c8981 */ /* 0x000ea8000c1e1d00 */
[----:B------:R-:W2:Y:S04]  /*0130*/  @!P0 LDG.E.128 R8, [R22.64] ;  /* 0x0000000416088981 */ /* 0x000ea8000c1e1d00 */
[----:B------:R-:W3:Y:S01]  /*0140*/  @!P0 LDG.E.128 R4, [R24.64] ;  /* 0x0000000418048981 */ /* 0x000ee2000c1e1d00 */
[----:B------:R-:W-:Y:S01]  /*0150*/  IMAD.WIDE.U32 R18, R18, R3, c[0x0][0x178] ;  /* 0x00005e0012127625 */ /* 0x000fe200078e0003 */
[----:B------:R-:W-:-:S02]  /*0160*/  LOP3.LUT P1, RZ, R0, 0x1f, RZ, 0xc0, !PT ;  /* 0x0000001f00ff7812 */ /* 0x000fc4000782c0ff */
[----:B------:R-:W-:Y:S01]  /*0170*/  ISETP.GE.U32.AND P2, PT, R0, 0x4, PT ;  /* 0x000000040000780c */ /* 0x000fe20003f46070 */
[----:B--2---:R-:W-:Y:S01]  /*0180*/  FADD R20, R9, R13 ;  /* 0x0000000d09147221 */ /* 0x004fe20000000000 */
[----:B------:R-:W-:Y:S01]  /*0190*/  FADD R9, R8, R12 ;  /* 0x0000000c08097221 */ /* 0x000fe20000000000 */
[----:B------:R-:W-:Y:S01]  /*01a0*/  FADD R12, R11, R15 ;  /* 0x0000000f0b0c7221 */ /* 0x000fe20000000000 */
[----:B------:R-:W-:Y:S01]  /*01b0*/  @!P0 MOV R13, 0x14f00000 ;  /* 0x14f00000000d8802 */ /* 0x000fe20000000f00 */
[----:B---3--:R-:W-:Y:S01]  /*01c0*/  FADD R8, R20, R5 ;  /* 0x0000000514087221 */ /* 0x008fe20000000000 */
[----:B------:R-:W-:Y:S01]  /*01d0*/  FADD R5, R10, R14 ;  /* 0x0000000e0a057221 */ /* 0x000fe20000000000 */
[----:B------:R-:W-:Y:S01]  /*01e0*/  FADD R9, R9, R4 ;  /* 0x0000000409097221 */ /* 0x000fe20000000000 */
[----:B------:R-:W-:Y:S01]  /*01f0*/  FADD R11, R12, R7 ;  /* 0x000000070c0b7221 */ /* 0x000fe20000000000 */
[----:B------:R-:W-:Y:S01]  /*0200*/  FMUL R4, R8, R8 ;  /* 0x0000000808047220 */ /* 0x000fe20000400000 */
[----:B------:R-:W-:Y:S01]  /*0210*/  FADD R10, R5, R6 ;  /* 0x00000006050a7221 */ /* 0x000fe20000000000 */
[----:B------:R-:W-:Y:S01]  /*0220*/  @!P0 MOV R12, 0x0 ;  /* 0x00000000000c8802 */ /* 0x000fe20000000f00 */
[----:B------:R-:W0:Y:S01]  /*0230*/  @!P0 R2UR UR7, R13 ;  /* 0x000000000d0783c2 */ /* 0x000e2200000e0000 */
[----:B------:R-:W-:Y:S01]  /*0240*/  FFMA R5, R9, R9, R4 ;  /* 0x0000000909057223 */ /* 0x000fe20000000004 */
[----:B------:R-:W-:-:S03]  /*0250*/  CS2R R6, SRZ ;  /* 0x0000000000067805 */ /* 0x000fc6000001ff00 */
[----:B------:R-:W-:-:S03]  /*0260*/  FFMA R4, R10, R10, R5 ;  /* 0x0000000a0a047223 */ /* 0x000fc60000000005 */
[----:B------:R-:W0:Y:S01]  /*0270*/  @!P0 R2UR UR6, R12 ;  /* 0x000000000c0683c2 */ /* 0x000e2200000e0000 */
[----:B------:R-:W-:-:S05]  /*0280*/  FFMA R4, R11, R11, R4 ;  /* 0x0000000b0b047223 */ /* 0x000fca0000000004 */
[----:B------:R-:W-:Y:S02]  /*0290*/  FSEL R14, R4, RZ, !P0 ;  /* 0x000000ff040e7208 */ /* 0x000fe40004000000 */
[----:B------:R-:W-:-:S03]  /*02a0*/  CS2R R4, SRZ ;  /* 0x0000000000047805 */ /* 0x000fc6000001ff00 */
[----:B------:R-:W1:Y:S04]  /*02b0*/  SHFL.BFLY PT, R15, R14, 0x10, 0x1f ;  /* 0x0e001f000e0f7f89 */ /* 0x000e6800000e0000 */
[----:B0-----:R-:W2:Y:S01]  /*02c0*/  @!P0 LDG.E.EL.128 R4, desc[UR6][R18.64] ;  /* 0x0000000612048981 */ /* 0x001ea2200c2e1d00 */
[----:B-1----:R-:W-:Y:S01]  /*02d0*/  FADD R15, R14, R15 ;  /* 0x0000000f0e0f7221 */ /* 0x002fe20000000000 */
[----:B------:R-:W-:-:S04]  /*02e0*/  SHF.R.U32.HI R14, RZ, 0x3, R0 ;  /* 0x00000003ff0e7819 */ /* 0x000fc80000011600 */
[----:B------:R-:W0:Y:S01]  /*02f0*/  SHFL.BFLY PT, R20, R15, 0x8, 0x1f ;  /* 0x0d001f000f147f89 */ /* 0x000e2200000e0000 */
[----:B------:R-:W-:Y:S01]  /*0300*/  LOP3.LUT R14, R14, 0xc, RZ, 0xc0, !PT ;  /* 0x0000000c0e0e7812 */ /* 0x000fe200078ec0ff */
[----:B0-----:R-:W-:-:S05]  /*0310*/  FADD R20, R15, R20 ;  /* 0x000000140f147221 */ /* 0x001fca0000000000 */
[----:B------:R-:W0:Y:S02]  /*0320*/  SHFL.BFLY PT, R13, R20, 0x4, 0x1f ;  /* 0x0c801f00140d7f89 */ /* 0x000e2400000e0000 */
[----:B0-----:R-:W-:-:S05]  /*0330*/  FADD R13, R20, R13 ;  /* 0x0000000d140d7221 */ /* 0x001fca0000000000 */
[----:B------:R-:W0:Y:S02]  /*0340*/  SHFL.BFLY PT, R12, R13, 0x2, 0x1f ;  /* 0x0c401f000d0c7f89 */ /* 0x000e2400000e0000 */
[----:B0-----:R-:W-:-:S05]  /*0350*/  FADD R12, R13, R12 ;  /* 0x0000000c0d0c7221 */ /* 0x001fca0000000000 */
[----:B------:R-:W0:Y:S02]  /*0360*/  SHFL.BFLY PT, R17, R12, 0x1, 0x1f ;  /* 0x0c201f000c117f89 */ /* 0x000e2400000e0000 */
[----:B0-----:R-:W-:-:S05]  /*0370*/  FADD R17, R12, R17 ;  /* 0x000000110c117221 */ /* 0x001fca0000000000 */
[----:B------:R0:W-:Y:S04]  /*0380*/  @!P1 STS [R14], R17 ;  /* 0x000000110e009388 */ /* 0x0001e80000000800 */
[----:B------:R-:W-:Y:S01]  /*0390*/  BAR.SYNC.DEFER_BLOCKING 0x0 ;  /* 0x0000000000007b1d */ /* 0x000fe20000010000 */
[----:B------:R-:W-:Y:S02]  /*03a0*/  ISETP.NE.AND P1, PT, R0, RZ, PT ;  /* 0x000000ff0000720c */ /* 0x000fe40003f25270 */
[----:B0-----:R-:W-:-:S03]  /*03b0*/  MOV R17, 0x3b2aaaab ;  /* 0x3b2aaaab00117802 */ /* 0x001fc60000000f00 */
[----:B------:R-:W0:Y:S04]  /*03c0*/  @!P2 LDS R2, [R0.X4] ;  /* 0x000000000002a984 */ /* 0x000e280000004800 */
[----:B0-----:R-:W0:Y:S02]  /*03d0*/  SHFL.BFLY PT, R13, R2, 0x2, 0x1f ;  /* 0x0c401f00020d7f89 */ /* 0x001e2400000e0000 */
[----:B0-----:R-:W-:-:S05]  /*03e0*/  FADD R13, R2, R13 ;  /* 0x0000000d020d7221 */ /* 0x001fca0000000000 */
[----:B------:R-:W0:Y:S02]  /*03f0*/  SHFL.BFLY PT, R12, R13, 0x1, 0x1f ;  /* 0x0c201f000d0c7f89 */ /* 0x000e2400000e0000 */
[----:B0-----:R-:W-:-:S05]  /*0400*/  FADD R15, R13, R12 ;  /* 0x0000000c0d0f7221 */ /* 0x001fca0000000000 */
[----:B------:R-:W-:Y:S04]  /*0410*/  @!P1 STS [R0.X4], R15 ;  /* 0x0000000f00009388 */ /* 0x000fe80000004800 */
[----:B------:R-:W-:Y:S06]  /*0420*/  BAR.SYNC.DEFER_BLOCKING 0x0 ;  /* 0x0000000000007b1d */ /* 0x000fec0000010000 */
[----:B------:R-:W0:Y:S02]  /*0430*/  LDS R12, [RZ] ;  /* 0x00000000ff0c7984 */ /* 0x000e240000000800 */
[----:B0-----:R-:W-:-:S04]  /*0440*/  FADD R12, RZ, R12 ;  /* 0x0000000cff0c7221 */ /* 0x001fc80000000000 */
[----:B------:R-:W-:Y:S01]  /*0450*/  FFMA R12, R12, R17, 9.9999999747524270788e-07 ;  /* 0x358637bd0c0c7423 */ /* 0x000fe20000000011 */
[----:B------:R-:W-:-:S05]  /*0460*/  IMAD.WIDE R16, R16, R3, c[0x0][0x180] ;  /* 0x0000600010107625 */ /* 0x000fca00078e0203 */
[----:B------:R-:W0:Y:S02]  /*0470*/  MUFU.RSQ R12, R12 ;  /* 0x0000000c000c7308 */ /* 0x000e240000001400 */
[-C--:B0-----:R-:W-:Y:S01]  /*0480*/  FMUL R9, R9, R12.reuse ;  /* 0x0000000c09097220 */ /* 0x081fe20000400000 */
[-C--:B------:R-:W-:Y:S01]  /*0490*/  FMUL R8, R8, R12.reuse ;  /* 0x0000000c08087220 */ /* 0x080fe20000400000 */
[-C--:B------:R-:W-:Y:S01]  /*04a0*/  FMUL R13, R10, R12.reuse ;  /* 0x0000000c0a0d7220 */ /* 0x080fe20000400000 */
[----:B------:R-:W-:Y:S01]  /*04b0*/  FMUL R2, R11, R12 ;  /* 0x0000000c0b027220 */ /* 0x000fe20000400000 */
[----:B--2---:R-:W-:Y:S01]  /*04c0*/  FMUL R4, R9, R4 ;  /* 0x0000000409047220 */ /* 0x004fe20000400000 */
[----:B------:R-:W-:Y:S01]  /*04d0*/  FMUL R5, R8, R5 ;  /* 0x0000000508057220 */ /* 0x000fe20000400000 */
[----:B------:R-:W-:Y:S01]  /*04e0*/  FMUL R6, R13, R6 ;  /* 0x000000060d067220 */ /* 0x000fe20000400000 */
[----:B------:R-:W-:Y:S01]  /*04f0*/  FMUL R7, R2, R7 ;  /* 0x0000000702077220 */ /* 0x000fe20000400000 */
[----:B------:R-:W-:Y:S06]  /*0500*/  @P0 EXIT ;  /* 0x000000000000094d */ /* 0x000fec0003800000 */
[----:B------:R-:W-:Y:S01]  /*0510*/  STG.E.128 [R16.64], R4 ;  /* 0x0000000410007986 */ /* 0x000fe2000c101d04 */
[----:B------:R-:W-:Y:S05]  /*0520*/  EXIT ;  /* 0x000000000000794d */ /* 0x000fea0003800000 */
.L_x_0:
[----:B------:R-:W-:-:S00]  /*0530*/  BRA `(.L_x_0) ;  /* 0xfffffff000007947 */ /* 0x000fc0000383ffff */
[----:B------:R-:W-:-:S00]  /*0540*/  NOP ;  /* 0x0000000000007918 */ /* 0x000fc00000000000 */
        /* <DEDUP_REMOVED lines=11> */
.L_x_1:


//--------------------- .nv.global.init           --------------------------
	.section	.nv.global.init,"aw",@progbits
.nv.global.init:
	.type		_$_str,@object
	.size		_$_str,(.L_0 - _$_str)
_$_str:
        /*0000*/ 	.byte	0x5f, 0x5f, 0x43, 0x55, 0x44, 0x41, 0x5f, 0x46, 0x54, 0x5a, 0x00
.L_0:


//--------------------- .nv.shared.triton_per_fused_add_mean_mul_pow_rsqrt_4 --------------------------
	.section	.nv.shared.triton_per_fused_add_mean_mul_pow_rsqrt_4,"aw",@nobits
	.sectionflags	@""
	.align	16
